//
// Generated by NVIDIA NVVM Compiler
//
// Compiler Build ID: CL-36424714
// Cuda compilation tools, release 13.0, V13.0.88
// Based on NVVM 20.0.0
//

.version 9.0
.target sm_100
.address_size 64

	// .globl	_Z12mandelKernelffffPiiiim

.visible .entry _Z12mandelKernelffffPiiiim(
	.param .f32 _Z12mandelKernelffffPiiiim_param_0,
	.param .f32 _Z12mandelKernelffffPiiiim_param_1,
	.param .f32 _Z12mandelKernelffffPiiiim_param_2,
	.param .f32 _Z12mandelKernelffffPiiiim_param_3,
	.param .u64 .ptr .align 1 _Z12mandelKernelffffPiiiim_param_4,
	.param .u32 _Z12mandelKernelffffPiiiim_param_5,
	.param .u32 _Z12mandelKernelffffPiiiim_param_6,
	.param .u32 _Z12mandelKernelffffPiiiim_param_7,
	.param .u64 _Z12mandelKernelffffPiiiim_param_8
)
{
	.reg .pred 	%p<7>;
	.reg .b32 	%r<21>;
	.reg .b32 	%f<26>;
	.reg .b64 	%rd<8>;

	ld.param.f32 	%f9, [_Z12mandelKernelffffPiiiim_param_0];
	ld.param.f32 	%f10, [_Z12mandelKernelffffPiiiim_param_1];
	ld.param.f32 	%f11, [_Z12mandelKernelffffPiiiim_param_2];
	ld.param.f32 	%f12, [_Z12mandelKernelffffPiiiim_param_3];
	ld.param.u64 	%rd2, [_Z12mandelKernelffffPiiiim_param_4];
	ld.param.u32 	%r6, [_Z12mandelKernelffffPiiiim_param_5];
	ld.param.u32 	%r9, [_Z12mandelKernelffffPiiiim_param_6];
	ld.param.u32 	%r8, [_Z12mandelKernelffffPiiiim_param_7];
	ld.param.u64 	%rd3, [_Z12mandelKernelffffPiiiim_param_8];
	mov.u32 	%r10, %ctaid.x;
	mov.u32 	%r11, %ntid.x;
	mov.u32 	%r12, %tid.x;
	mad.lo.s32 	%r1, %r10, %r11, %r12;
	mov.u32 	%r13, %ctaid.y;
	mov.u32 	%r14, %ntid.y;
	mov.u32 	%r15, %tid.y;
	mad.lo.s32 	%r16, %r13, %r14, %r15;
	setp.ge.s32 	%p1, %r1, %r6;
	setp.ge.s32 	%p2, %r16, %r9;
	or.pred  	%p3, %p1, %p2;
	@%p3 bra 	$L__BB0_6;
	cvta.to.global.u64 	%rd4, %rd2;
	sub.f32 	%f13, %f9, %f11;
	cvt.rn.f32.s32 	%f14, %r6;
	div.rn.f32 	%f15, %f13, %f14;
	sub.f32 	%f16, %f10, %f12;
	cvt.rn.f32.u32 	%f17, %r9;
	div.rn.f32 	%f18, %f16, %f17;
	cvt.rn.f32.s32 	%f19, %r1;
	fma.rn.f32 	%f1, %f15, %f19, %f11;
	cvt.rn.f32.u32 	%f20, %r16;
	fma.rn.f32 	%f2, %f18, %f20, %f12;
	cvt.u64.u32 	%rd5, %r16;
	mad.lo.s64 	%rd1, %rd3, %rd5, %rd4;
	setp.lt.s32 	%p4, %r8, 1;
	mov.b32 	%r20, 0;
	@%p4 bra 	$L__BB0_5;
	mov.b32 	%r19, 0;
	mov.f32 	%f24, %f2;
	mov.f32 	%f25, %f1;
$L__BB0_3:
	mul.f32 	%f5, %f25, %f25;
	mul.f32 	%f6, %f24, %f24;
	add.f32 	%f21, %f5, %f6;
	setp.gt.f32 	%p5, %f21, 0f40800000;
	mov.u32 	%r20, %r19;
	@%p5 bra 	$L__BB0_5;
	sub.f32 	%f22, %f5, %f6;
	add.f32 	%f23, %f25, %f25;
	add.f32 	%f25, %f1, %f22;
	fma.rn.f32 	%f24, %f23, %f24, %f2;
	add.s32 	%r19, %r19, 1;
	setp.ne.s32 	%p6, %r19, %r8;
	mov.u32 	%r20, %r8;
	@%p6 bra 	$L__BB0_3;
$L__BB0_5:
	mul.wide.s32 	%rd6, %r1, 4;
	add.s64 	%rd7, %rd1, %rd6;
	st.global.u32 	[%rd7], %r20;
$L__BB0_6:
	ret;

}


// ===== COMPILED SASS (sm_100) =====

	.target	sm_100

	.elftype	@"ET_EXEC"


//--------------------- .note.nv.tkinfo           --------------------------
	.section	.note.nv.tkinfo,"",@"SHT_NOTE"
	.sectionflags	@"SHF_NOTE_NV_TKINFO"
	.tkinfo
        /*0018*/ 	.word	0x00000002
        /*0030*/ 	.string	""
        /*0030*/ 	.string	"ptxas"
        /*0030*/ 	.string	"Cuda compilation tools, release 13.0, V13.0.88"
        /*0030*/ 	.string	"Build cuda_13.0.r13.0/compiler.36424714_0"
        /*0030*/ 	.string	"-arch sm_100 -m 64 "



//--------------------- .note.nv.cuinfo           --------------------------
	.section	.note.nv.cuinfo,"",@"SHT_NOTE"
	.sectionflags	@"SHF_NOTE_NV_CUINFO"
        /*0018*/ 	.short	0x0002
        /*001a*/ 	.short	0x0064
        /*001c*/ 	.short	0x0082
	.zero		2


//--------------------- .nv.info                  --------------------------
	.section	.nv.info,"",@"SHT_CUDA_INFO"
	.align	4


	//----- nvinfo : EIATTR_REGCOUNT
	.align		4
        /*0000*/ 	.byte	0x04, 0x2f
        /*0002*/ 	.short	(.L_1 - .L_0)
	.align		4
.L_0:
        /*0004*/ 	.word	index@(_Z12mandelKernelffffPiiiim)
        /*0008*/ 	.word	0x00000011


	//----- nvinfo : EIATTR_FRAME_SIZE
	.align		4
.L_1:
        /*000c*/ 	.byte	0x04, 0x11
        /*000e*/ 	.short	(.L_3 - .L_2)
	.align		4
.L_2:
        /*0010*/ 	.word	index@($__internal_0_$__cuda_sm3x_div_rn_noftz_f32_slowpath)
        /*0014*/ 	.word	0x00000000


	//----- nvinfo : EIATTR_FRAME_SIZE
	.align		4
.L_3:
        /*0018*/ 	.byte	0x04, 0x11
        /*001a*/ 	.short	(.L_5 - .L_4)
	.align		4
.L_4:
        /*001c*/ 	.word	index@(_Z12mandelKernelffffPiiiim)
        /*0020*/ 	.word	0x00000000


	//----- nvinfo : EIATTR_MIN_STACK_SIZE
	.align		4
.L_5:
        /*0024*/ 	.byte	0x04, 0x12
        /*0026*/ 	.short	(.L_7 - .L_6)
	.align		4
.L_6:
        /*0028*/ 	.word	index@(_Z12mandelKernelffffPiiiim)
        /*002c*/ 	.word	0x00000000
.L_7:


//--------------------- .nv.compat                --------------------------
	.section	.nv.compat,"",@"SHT_CUDA_COMPAT_INFO"
	.align	4
        /*0000*/ 	.byte	0x02, 0x09, 0x00, 0x00, 0x02, 0x02, 0x01, 0x00, 0x02, 0x05, 0x05, 0x00, 0x03, 0x07, 0x01, 0x01
        /*0010*/ 	.byte	0x02, 0x03, 0x00, 0x00, 0x02, 0x06, 0x01, 0x00, 0x04, 0x0b, 0x08, 0x00, 0x01, 0x00, 0x00, 0x00
        /*0020*/ 	.byte	0x00, 0x00, 0x00, 0x00


//--------------------- .nv.info._Z12mandelKernelffffPiiiim --------------------------
	.section	.nv.info._Z12mandelKernelffffPiiiim,"",@"SHT_CUDA_INFO"
	.sectionflags	@""
	.align	4


	//----- nvinfo : EIATTR_CUDA_API_VERSION
	.align		4
        /*0000*/ 	.byte	0x04, 0x37
        /*0002*/ 	.short	(.L_9 - .L_8)
.L_8:
        /*0004*/ 	.word	0x00000082


	//----- nvinfo : EIATTR_KPARAM_INFO
	.align		4
.L_9:
        /*0008*/ 	.byte	0x04, 0x17
        /*000a*/ 	.short	(.L_11 - .L_10)
.L_10:
        /*000c*/ 	.word	0x00000000
        /*0010*/ 	.short	0x0008
        /*0012*/ 	.short	0x0028
        /*0014*/ 	.byte	0x00, 0xf0, 0x21, 0x00


	//----- nvinfo : EIATTR_KPARAM_INFO
	.align		4
.L_11:
        /*0018*/ 	.byte	0x04, 0x17
        /*001a*/ 	.short	(.L_13 - .L_12)
.L_12:
        /*001c*/ 	.word	0x00000000
        /*0020*/ 	.short	0x0007
        /*0022*/ 	.short	0x0020
        /*0024*/ 	.byte	0x00, 0xf0, 0x11, 0x00


	//----- nvinfo : EIATTR_KPARAM_INFO
	.align		4
.L_13:
        /*0028*/ 	.byte	0x04, 0x17
        /*002a*/ 	.short	(.L_15 - .L_14)
.L_14:
        /*002c*/ 	.word	0x00000000
        /*0030*/ 	.short	0x0006
        /*0032*/ 	.short	0x001c
        /*0034*/ 	.byte	0x00, 0xf0, 0x11, 0x00


	//----- nvinfo : EIATTR_KPARAM_INFO
	.align		4
.L_15:
        /*0038*/ 	.byte	0x04, 0x17
        /*003a*/ 	.short	(.L_17 - .L_16)
.L_16:
        /*003c*/ 	.word	0x00000000
        /*0040*/ 	.short	0x0005
        /*0042*/ 	.short	0x0018
        /*0044*/ 	.byte	0x00, 0xf0, 0x11, 0x00


	//----- nvinfo : EIATTR_KPARAM_INFO
	.align		4
.L_17:
        /*0048*/ 	.byte	0x04, 0x17
        /*004a*/ 	.short	(.L_19 - .L_18)
.L_18:
        /*004c*/ 	.word	0x00000000
        /*0050*/ 	.short	0x0004
        /*0052*/ 	.short	0x0010
        /*0054*/ 	.byte	0x00, 0xf5, 0x21, 0x00


	//----- nvinfo : EIATTR_KPARAM_INFO
	.align		4
.L_19:
        /*0058*/ 	.byte	0x04, 0x17
        /*005a*/ 	.short	(.L_21 - .L_20)
.L_20:
        /*005c*/ 	.word	0x00000000
        /*0060*/ 	.short	0x0003
        /*0062*/ 	.short	0x000c
        /*0064*/ 	.byte	0x00, 0xf0, 0x11, 0x00


	//----- nvinfo : EIATTR_KPARAM_INFO
	.align		4
.L_21:
        /*0068*/ 	.byte	0x04, 0x17
        /*006a*/ 	.short	(.L_23 - .L_22)
.L_22:
        /*006c*/ 	.word	0x00000000
        /*0070*/ 	.short	0x0002
        /*0072*/ 	.short	0x0008
        /*0074*/ 	.byte	0x00, 0xf0, 0x11, 0x00


	//----- nvinfo : EIATTR_KPARAM_INFO
	.align		4
.L_23:
        /*0078*/ 	.byte	0x04, 0x17
        /*007a*/ 	.short	(.L_25 - .L_24)
.L_24:
        /*007c*/ 	.word	0x00000000
        /*0080*/ 	.short	0x0001
        /*0082*/ 	.short	0x0004
        /*0084*/ 	.byte	0x00, 0xf0, 0x11, 0x00


	//----- nvinfo : EIATTR_KPARAM_INFO
	.align		4
.L_25:
        /*0088*/ 	.byte	0x04, 0x17
        /*008a*/ 	.short	(.L_27 - .L_26)
.L_26:
        /*008c*/ 	.word	0x00000000
        /*0090*/ 	.short	0x0000
        /*0092*/ 	.short	0x0000
        /*0094*/ 	.byte	0x00, 0xf0, 0x11, 0x00


	//----- nvinfo : EIATTR_SPARSE_MMA_MASK
	.align		4
.L_27:
        /*0098*/ 	.byte	0x03, 0x50
        /*009a*/ 	.short	0x0000


	//----- nvinfo : EIATTR_MAXREG_COUNT
	.align		4
        /*009c*/ 	.byte	0x03, 0x1b
        /*009e*/ 	.short	0x00ff


	//----- nvinfo : EIATTR_MERCURY_ISA_VERSION
	.align		4
        /*00a0*/ 	.byte	0x03, 0x5f
        /*00a2*/ 	.short	0x0101


	//----- nvinfo : EIATTR_VRC_CTA_INIT_COUNT
	.align		4
        /*00a4*/ 	.byte	0x02, 0x4a
	.zero		1
	.zero		1


	//----- nvinfo : EIATTR_EXIT_INSTR_OFFSETS
	.align		4
        /*00a8*/ 	.byte	0x04, 0x1c
        /*00aa*/ 	.short	(.L_29 - .L_28)


	//   ....[0]....
.L_28:
        /*00ac*/ 	.word	0x000000c0


	//   ....[1]....
        /*00b0*/ 	.word	0x00000510


	//----- nvinfo : EIATTR_CRS_STACK_SIZE
	.align		4
.L_29:
        /*00b4*/ 	.byte	0x04, 0x1e
        /*00b6*/ 	.short	(.L_31 - .L_30)
.L_30:
        /*00b8*/ 	.word	0x00000000


	//----- nvinfo : EIATTR_CBANK_PARAM_SIZE
	.align		4
.L_31:
        /*00bc*/ 	.byte	0x03, 0x19
        /*00be*/ 	.short	0x0030


	//----- nvinfo : EIATTR_PARAM_CBANK
	.align		4
        /*00c0*/ 	.byte	0x04, 0x0a
        /*00c2*/ 	.short	(.L_33 - .L_32)
	.align		4
.L_32:
        /*00c4*/ 	.word	index@(.nv.constant0._Z12mandelKernelffffPiiiim)
        /*00c8*/ 	.short	0x0380
        /*00ca*/ 	.short	0x0030


	//----- nvinfo : EIATTR_SW_WAR
	.align		4
.L_33:
        /*00cc*/ 	.byte	0x04, 0x36
        /*00ce*/ 	.short	(.L_35 - .L_34)
.L_34:
        /*00d0*/ 	.word	0x00000008
.L_35:


//--------------------- .nv.callgraph             --------------------------
	.section	.nv.callgraph,"",@"SHT_CUDA_CALLGRAPH"
	.align	4
	.sectionentsize	8
	.align		4
        /*0000*/ 	.word	0x00000000
	.align		4
        /*0004*/ 	.word	0xffffffff
	.align		4
        /*0008*/ 	.word	0x00000000
	.align		4
        /*000c*/ 	.word	0xfffffffe
	.align		4
        /*0010*/ 	.word	0x00000000
	.align		4
        /*0014*/ 	.word	0xfffffffd
	.align		4
        /*0018*/ 	.word	0x00000000
	.align		4
        /*001c*/ 	.word	0xfffffffc


//--------------------- .text._Z12mandelKernelffffPiiiim --------------------------
	.section	.text._Z12mandelKernelffffPiiiim,"ax",@progbits
	.align	128
        .global         _Z12mandelKernelffffPiiiim
        .type           _Z12mandelKernelffffPiiiim,@function
        .size           _Z12mandelKernelffffPiiiim,(.L_x_14 - _Z12mandelKernelffffPiiiim)
        .other          _Z12mandelKernelffffPiiiim,@"STO_CUDA_ENTRY STV_DEFAULT"
_Z12mandelKernelffffPiiiim:
.text._Z12mandelKernelffffPiiiim:
[----:B------:R-:W-:Y:S01]  /*0000*/  LDC R1, c[0x0][0x37c] ;  /* 0x0000df00ff017b82 */ /* 0x000fe20000000800 */
[----:B------:R-:W0:Y:S07]  /*0010*/  S2R R5, SR_TID.Y ;  /* 0x0000000000057919 */ /* 0x000e2e0000002200 */
[----:B------:R-:W1:Y:S01]  /*0020*/  LDC R2, c[0x0][0x360] ;  /* 0x0000d800ff027b82 */ /* 0x000e620000000800 */
[----:B------:R-:W2:Y:S01]  /*0030*/  LDCU.64 UR6, c[0x0][0x398] ;  /* 0x00007300ff0677ac */ /* 0x000ea20008000a00 */
[----:B------:R-:W1:Y:S06]  /*0040*/  S2R R3, SR_TID.X ;  /* 0x0000000000037919 */ /* 0x000e6c0000002100 */
[----:B------:R-:W0:Y:S08]  /*0050*/  S2UR UR5, SR_CTAID.Y ;  /* 0x00000000000579c3 */ /* 0x000e300000002600 */
[----:B------:R-:W0:Y:S08]  /*0060*/  LDC R4, c[0x0][0x364] ;  /* 0x0000d900ff047b82 */ /* 0x000e300000000800 */
[----:B------:R-:W1:Y:S01]  /*0070*/  S2UR UR4, SR_CTAID.X ;  /* 0x00000000000479c3 */ /* 0x000e620000002500 */
[----:B0-----:R-:W-:-:S05]  /*0080*/  IMAD R4, R4, UR5, R5 ;  /* 0x0000000504047c24 */ /* 0x001fca000f8e0205 */
[----:B--2---:R-:W-:Y:S01]  /*0090*/  ISETP.GE.AND P0, PT, R4, UR7, PT ;  /* 0x0000000704007c0c */ /* 0x004fe2000bf06270 */
[----:B-1----:R-:W-:-:S05]  /*00a0*/  IMAD R2, R2, UR4, R3 ;  /* 0x0000000402027c24 */ /* 0x002fca000f8e0203 */
[----:B------:R-:W-:-:S13]  /*00b0*/  ISETP.GE.OR P0, PT, R2, UR6, P0 ;  /* 0x0000000602007c0c */ /* 0x000fda0008706670 */
[----:B------:R-:W-:Y:S05]  /*00c0*/  @P0 EXIT ;  /* 0x000000000000094d */ /* 0x000fea0003800000 */
[----:B------:R-:W0:Y:S01]  /*00d0*/  LDC R0, c[0x0][0x388] ;  /* 0x0000e200ff007b82 */ /* 0x000e220000000800 */
[----:B------:R-:W0:Y:S01]  /*00e0*/  LDCU UR4, c[0x0][0x380] ;  /* 0x00007000ff0477ac */ /* 0x000e220008000800 */
[----:B------:R-:W-:-:S04]  /*00f0*/  I2FP.F32.S32 R3, UR6 ;  /* 0x0000000600037c45 */ /* 0x000fc80008201400 */
[----:B------:R-:W1:Y:S02]  /*0100*/  MUFU.RCP R6, R3 ;  /* 0x0000000300067308 */ /* 0x000e640000001000 */
[----:B-1----:R-:W-:Y:S01]  /*0110*/  FFMA R5, -R3, R6, 1 ;  /* 0x3f80000003057423 */ /* 0x002fe20000000106 */
[----:B0-----:R-:W-:-:S03]  /*0120*/  FADD R0, -R0, UR4 ;  /* 0x0000000400007e21 */ /* 0x001fc60008000100 */
[----:B------:R-:W-:Y:S02]  /*0130*/  FFMA R5, R6, R5, R6 ;  /* 0x0000000506057223 */ /* 0x000fe40000000006 */
[----:B------:R-:W0:Y:S02]  /*0140*/  FCHK P0, R0, R3 ;  /* 0x0000000300007302 */ /* 0x000e240000000000 */
[----:B------:R-:W-:-:S04]  /*0150*/  FFMA R6, R0, R5, RZ ;  /* 0x0000000500067223 */ /* 0x000fc800000000ff */
[----:B------:R-:W-:-:S04]  /*0160*/  FFMA R7, -R3, R6, R0 ;  /* 0x0000000603077223 */ /* 0x000fc80000000100 */
[----:B------:R-:W-:Y:S01]  /*0170*/  FFMA R5, R5, R7, R6 ;  /* 0x0000000705057223 */ /* 0x000fe20000000006 */
[----:B0-----:R-:W-:Y:S06]  /*0180*/  @!P0 BRA `(.L_x_0) ;  /* 0x00000000000c8947 */ /* 0x001fec0003800000 */
[----:B------:R-:W-:-:S07]  /*0190*/  MOV R6, 0x1b0 ;  /* 0x000001b000067802 */ /* 0x000fce0000000f00 */
[----:B------:R-:W-:Y:S05]  /*01a0*/  CALL.REL.NOINC `($__internal_0_$__cuda_sm3x_div_rn_noftz_f32_slowpath) ;  /* 0x0000000000dc7944 */ /* 0x000fea0003c00000 */
[----:B------:R-:W-:-:S07]  /*01b0*/  IMAD.MOV.U32 R5, RZ, RZ, R0 ;  /* 0x000000ffff057224 */ /* 0x000fce00078e0000 */
.L_x_0:
[----:B------:R-:W0:Y:S01]  /*01c0*/  LDCU UR4, c[0x0][0x39c] ;  /* 0x00007380ff0477ac */ /* 0x000e220008000800 */
[----:B------:R-:W1:Y:S01]  /*01d0*/  LDC R0, c[0x0][0x38c] ;  /* 0x0000e300ff007b82 */ /* 0x000e620000000800 */
[----:B0-----:R-:W-:Y:S01]  /*01e0*/  I2FP.F32.U32 R3, UR4 ;  /* 0x0000000400037c45 */ /* 0x001fe20008201000 */
[----:B------:R-:W1:Y:S03]  /*01f0*/  LDCU UR4, c[0x0][0x384] ;  /* 0x00007080ff0477ac */ /* 0x000e660008000800 */
[----:B------:R-:W0:Y:S01]  /*0200*/  MUFU.RCP R6, R3 ;  /* 0x0000000300067308 */ /* 0x000e220000001000 */
[----:B-1----:R-:W-:Y:S01]  /*0210*/  FADD R0, -R0, UR4 ;  /* 0x0000000400007e21 */ /* 0x002fe20008000100 */
[----:B0-----:R-:W-:-:S06]  /*0220*/  FFMA R7, -R3, R6, 1 ;  /* 0x3f80000003077423 */ /* 0x001fcc0000000106 */
[----:B------:R-:W0:Y:S01]  /*0230*/  FCHK P0, R0, R3 ;  /* 0x0000000300007302 */ /* 0x000e220000000000 */
[----:B------:R-:W-:-:S04]  /*0240*/  FFMA R7, R6, R7, R6 ;  /* 0x0000000706077223 */ /* 0x000fc80000000006 */
[----:B------:R-:W-:-:S04]  /*0250*/  FFMA R6, R0, R7, RZ ;  /* 0x0000000700067223 */ /* 0x000fc800000000ff */
[----:B------:R-:W-:-:S04]  /*0260*/  FFMA R8, -R3, R6, R0 ;  /* 0x0000000603087223 */ /* 0x000fc80000000100 */
[----:B------:R-:W-:Y:S01]  /*0270*/  FFMA R8, R7, R8, R6 ;  /* 0x0000000807087223 */ /* 0x000fe20000000006 */
[----:B0-----:R-:W-:Y:S06]  /*0280*/  @!P0 BRA `(.L_x_1) ;  /* 0x00000000000c8947 */ /* 0x001fec0003800000 */
[----:B------:R-:W-:-:S07]  /*0290*/  MOV R6, 0x2b0 ;  /* 0x000002b000067802 */ /* 0x000fce0000000f00 */
[----:B------:R-:W-:Y:S05]  /*02a0*/  CALL.REL.NOINC `($__internal_0_$__cuda_sm3x_div_rn_noftz_f32_slowpath) ;  /* 0x00000000009c7944 */ /* 0x000fea0003c00000 */
[----:B------:R-:W-:-:S07]  /*02b0*/  IMAD.MOV.U32 R8, RZ, RZ, R0 ;  /* 0x000000ffff087224 */ /* 0x000fce00078e0000 */
.L_x_1:
[----:B------:R-:W0:Y:S01]  /*02c0*/  LDCU UR8, c[0x0][0x3a0] ;  /* 0x00007400ff0877ac */ /* 0x000e220008000800 */
[----:B------:R-:W1:Y:S01]  /*02d0*/  LDC.64 R6, c[0x0][0x390] ;  /* 0x0000e400ff067b82 */ /* 0x000e620000000a00 */
[----:B------:R-:W-:Y:S01]  /*02e0*/  I2FP.F32.S32 R0, R2 ;  /* 0x0000000200007245 */ /* 0x000fe20000201400 */
[----:B------:R-:W-:Y:S01]  /*02f0*/  IMAD.MOV.U32 R9, RZ, RZ, RZ ;  /* 0x000000ffff097224 */ /* 0x000fe200078e00ff */
[----:B------:R-:W1:Y:S01]  /*0300*/  LDCU.64 UR6, c[0x0][0x3a8] ;  /* 0x00007500ff0677ac */ /* 0x000e620008000a00 */
[----:B------:R-:W-:Y:S01]  /*0310*/  I2FP.F32.U32 R3, R4 ;  /* 0x0000000400037245 */ /* 0x000fe20000201000 */
[----:B------:R-:W2:Y:S01]  /*0320*/  LDCU.64 UR10, c[0x0][0x388] ;  /* 0x00007100ff0a77ac */ /* 0x000ea20008000a00 */
[----:B------:R-:W3:Y:S01]  /*0330*/  LDCU.64 UR4, c[0x0][0x358] ;  /* 0x00006b00ff0477ac */ /* 0x000ee20008000a00 */
[----:B0-----:R-:W-:Y:S01]  /*0340*/  UISETP.GE.AND UP0, UPT, UR8, 0x1, UPT ;  /* 0x000000010800788c */ /* 0x001fe2000bf06270 */
[----:B-1----:R-:W-:-:S04]  /*0350*/  IMAD.WIDE.U32 R6, R4, UR6, R6 ;  /* 0x0000000604067c25 */ /* 0x002fc8000f8e0006 */
[----:B--2---:R-:W-:Y:S01]  /*0360*/  FFMA R10, R0, R5, UR10 ;  /* 0x0000000a000a7e23 */ /* 0x004fe20008000005 */
[----:B------:R-:W-:Y:S01]  /*0370*/  FFMA R8, R3, R8, UR11 ;  /* 0x0000000b03087e23 */ /* 0x000fe20008000008 */
[----:B------:R-:W-:Y:S02]  /*0380*/  IMAD R5, R4, UR7, R7 ;  /* 0x0000000704057c24 */ /* 0x000fe4000f8e0207 */
[----:B---3--:R-:W-:Y:S05]  /*0390*/  BRA.U !UP0, `(.L_x_2) ;  /* 0x0000000108507547 */ /* 0x008fea000b800000 */
[----:B------:R-:W-:Y:S01]  /*03a0*/  BSSY.RECONVERGENT B0, `(.L_x_2) ;  /* 0x0000013000007945 */ /* 0x000fe20003800200 */
[----:B------:R-:W-:Y:S01]  /*03b0*/  IMAD.MOV.U32 R9, RZ, RZ, RZ ;  /* 0x000000ffff097224 */ /* 0x000fe200078e00ff */
[----:B------:R-:W-:Y:S01]  /*03c0*/  MOV R3, R10 ;  /* 0x0000000a00037202 */ /* 0x000fe20000000f00 */
[----:B------:R-:W-:Y:S01]  /*03d0*/  IMAD.MOV.U32 R0, RZ, RZ, R8 ;  /* 0x000000ffff007224 */ /* 0x000fe200078e0008 */
[----:B------:R-:W0:Y:S01]  /*03e0*/  LDCU UR6, c[0x0][0x3a0] ;  /* 0x00007400ff0677ac */ /* 0x000e220008000800 */
[----:B------:R-:W1:Y:S05]  /*03f0*/  LDCU UR7, c[0x0][0x3a0] ;  /* 0x00007400ff0777ac */ /* 0x000e6a0008000800 */
.L_x_4:
[----:B------:R-:W-:Y:S01]  /*0400*/  FMUL R12, R3, R3 ;  /* 0x00000003030c7220 */ /* 0x000fe20000400000 */
[----:B------:R-:W-:-:S04]  /*0410*/  FMUL R13, R0, R0 ;  /* 0x00000000000d7220 */ /* 0x000fc80000400000 */
[----:B------:R-:W-:-:S05]  /*0420*/  FADD R11, R12, R13 ;  /* 0x0000000d0c0b7221 */ /* 0x000fca0000000000 */
[----:B------:R-:W-:-:S13]  /*0430*/  FSETP.GT.AND P0, PT, R11, 4, PT ;  /* 0x408000000b00780b */ /* 0x000fda0003f04000 */
[----:B------:R-:W-:Y:S05]  /*0440*/  @P0 BRA `(.L_x_3) ;  /* 0x0000000000200947 */ /* 0x000fea0003800000 */
[----:B------:R-:W-:Y:S02]  /*0450*/  VIADD R9, R9, 0x1 ;  /* 0x0000000109097836 */ /* 0x000fe40000000000 */
[----:B------:R-:W-:Y:S01]  /*0460*/  FADD R11, R3, R3 ;  /* 0x00000003030b7221 */ /* 0x000fe20000000000 */
[----:B------:R-:W-:Y:S02]  /*0470*/  FADD R3, R12, -R13 ;  /* 0x8000000d0c037221 */ /* 0x000fe40000000000 */
[----:B-1----:R-:W-:Y:S01]  /*0480*/  ISETP.NE.AND P0, PT, R9, UR7, PT ;  /* 0x0000000709007c0c */ /* 0x002fe2000bf05270 */
[----:B------:R-:W-:Y:S01]  /*0490*/  FFMA R0, R11, R0, R8 ;  /* 0x000000000b007223 */ /* 0x000fe20000000008 */
[----:B------:R-:W-:-:S11]  /*04a0*/  FADD R3, R10, R3 ;  /* 0x000000030a037221 */ /* 0x000fd60000000000 */
[----:B------:R-:W-:Y:S05]  /*04b0*/  @P0 BRA `(.L_x_4) ;  /* 0xfffffffc00d00947 */ /* 0x000fea000383ffff */
[----:B0-----:R-:W-:-:S07]  /*04c0*/  IMAD.U32 R9, RZ, RZ, UR6 ;  /* 0x00000006ff097e24 */ /* 0x001fce000f8e00ff */
.L_x_3:
[----:B01----:R-:W-:Y:S05]  /*04d0*/  BSYNC.RECONVERGENT B0 ;  /* 0x0000000000007941 */ /* 0x003fea0003800200 */
.L_x_2:
[----:B------:R-:W-:-:S04]  /*04e0*/  IMAD.MOV.U32 R4, RZ, RZ, R6 ;  /* 0x000000ffff047224 */ /* 0x000fc800078e0006 */
[----:B------:R-:W-:-:S05]  /*04f0*/  IMAD.WIDE R2, R2, 0x4, R4 ;  /* 0x0000000402027825 */ /* 0x000fca00078e0204 */
[----:B------:R-:W-:Y:S01]  /*0500*/  STG.E desc[UR4][R2.64], R9 ;  /* 0x0000000902007986 */ /* 0x000fe2000c101904 */
[----:B------:R-:W-:Y:S05]  /*0510*/  EXIT ;  /* 0x000000000000794d */ /* 0x000fea0003800000 */
        .weak           $__internal_0_$__cuda_sm3x_div_rn_noftz_f32_slowpath
        .type           $__internal_0_$__cuda_sm3x_div_rn_noftz_f32_slowpath,@function
        .size           $__internal_0_$__cuda_sm3x_div_rn_noftz_f32_slowpath,(.L_x_14 - $__internal_0_$__cuda_sm3x_div_rn_noftz_f32_slowpath)
$__internal_0_$__cuda_sm3x_div_rn_noftz_f32_slowpath:
[----:B------:R-:W-:Y:S02]  /*0520*/  SHF.R.U32.HI R8, RZ, 0x17, R3 ;  /* 0x00000017ff087819 */ /* 0x000fe40000011603 */
[----:B------:R-:W-:Y:S02]  /*0530*/  SHF.R.U32.HI R7, RZ, 0x17, R0 ;  /* 0x00000017ff077819 */ /* 0x000fe40000011600 */
[----:B------:R-:W-:Y:S02]  /*0540*/  LOP3.LUT R12, R8, 0xff, RZ, 0xc0, !PT ;  /* 0x000000ff080c7812 */ /* 0x000fe400078ec0ff */
[----:B------:R-:W-:-:S03]  /*0550*/  LOP3.LUT R10, R7, 0xff, RZ, 0xc0, !PT ;  /* 0x000000ff070a7812 */ /* 0x000fc600078ec0ff */
[----:B------:R-:W-:Y:S01]  /*0560*/  VIADD R9, R12, 0xffffffff ;  /* 0xffffffff0c097836 */ /* 0x000fe20000000000 */
[----:B------:R-:W-:-:S04]  /*0570*/  IADD3 R8, PT, PT, R10, -0x1, RZ ;  /* 0xffffffff0a087810 */ /* 0x000fc80007ffe0ff */
[----:B------:R-:W-:-:S04]  /*0580*/  ISETP.GT.U32.AND P0, PT, R9, 0xfd, PT ;  /* 0x000000fd0900780c */ /* 0x000fc80003f04070 */
[----:B------:R-:W-:-:S13]  /*0590*/  ISETP.GT.U32.OR P0, PT, R8, 0xfd, P0 ;  /* 0x000000fd0800780c */ /* 0x000fda0000704470 */
[----:B------:R-:W-:Y:S01]  /*05a0*/  @!P0 IMAD.MOV.U32 R7, RZ, RZ, RZ ;  /* 0x000000ffff078224 */ /* 0x000fe200078e00ff */
[----:B------:R-:W-:Y:S06]  /*05b0*/  @!P0 BRA `(.L_x_5) ;  /* 0x00000000005c8947 */ /* 0x000fec0003800000 */
[----:B------:R-:W-:Y:S02]  /*05c0*/  FSETP.GTU.FTZ.AND P0, PT, |R0|, +INF , PT ;  /* 0x7f8000000000780b */ /* 0x000fe40003f1c200 */
[----:B------:R-:W-:-:S04]  /*05d0*/  FSETP.GTU.FTZ.AND P1, PT, |R3|, +INF , PT ;  /* 0x7f8000000300780b */ /* 0x000fc80003f3c200 */
[----:B------:R-:W-:-:S13]  /*05e0*/  PLOP3.LUT P0, PT, P0, P1, PT, 0xf8, 0x8f ;  /* 0x00000000008f781c */ /* 0x000fda0000703f70 */
[----:B------:R-:W-:Y:S05]  /*05f0*/  @P0 BRA `(.L_x_6) ;  /* 0x0000000400440947 */ /* 0x000fea0003800000 */
[----:B------:R-:W-:-:S13]  /*0600*/  LOP3.LUT P0, RZ, R3, 0x7fffffff, R0, 0xc8, !PT ;  /* 0x7fffffff03ff7812 */ /* 0x000fda000780c800 */
[----:B------:R-:W-:Y:S05]  /*0610*/  @!P0 BRA `(.L_x_7) ;  /* 0x0000000400348947 */ /* 0x000fea0003800000 */
[C---:B------:R-:W-:Y:S02]  /*0620*/  FSETP.NEU.FTZ.AND P2, PT, |R0|.reuse, +INF , PT ;  /* 0x7f8000000000780b */ /* 0x040fe40003f5d200 */
[----:B------:R-:W-:Y:S02]  /*0630*/  FSETP.NEU.FTZ.AND P1, PT, |R3|, +INF , PT ;  /* 0x7f8000000300780b */ /* 0x000fe40003f3d200 */
[----:B------:R-:W-:-:S11]  /*0640*/  FSETP.NEU.FTZ.AND P0, PT, |R0|, +INF , PT ;  /* 0x7f8000000000780b */ /* 0x000fd60003f1d200 */
[----:B------:R-:W-:Y:S05]  /*0650*/  @!P1 BRA !P2, `(.L_x_7) ;  /* 0x0000000400249947 */ /* 0x000fea0005000000 */
[----:B------:R-:W-:-:S04]  /*0660*/  LOP3.LUT P2, RZ, R0, 0x7fffffff, RZ, 0xc0, !PT ;  /* 0x7fffffff00ff7812 */ /* 0x000fc8000784c0ff */
[----:B------:R-:W-:-:S13]  /*0670*/  PLOP3.LUT P1, PT, P1, P2, PT, 0x2f, 0xf2 ;  /* 0x0000000000f2781c */ /* 0x000fda0000f24577 */
[----:B------:R-:W-:Y:S05]  /*0680*/  @P1 BRA `(.L_x_8) ;  /* 0x0000000400101947 */ /* 0x000fea0003800000 */
[----:B------:R-:W-:-:S04]  /*0690*/  LOP3.LUT P1, RZ, R3, 0x7fffffff, RZ, 0xc0, !PT ;  /* 0x7fffffff03ff7812 */ /* 0x000fc8000782c0ff */
[----:B------:R-:W-:-:S13]  /*06a0*/  PLOP3.LUT P0, PT, P0, P1, PT, 0x2f, 0xf2 ;  /* 0x0000000000f2781c */ /* 0x000fda0000702577 */
[----:B------:R-:W-:Y:S05]  /*06b0*/  @P0 BRA `(.L_x_9) ;  /* 0x0000000000f80947 */ /* 0x000fea0003800000 */
[----:B------:R-:W-:Y:S02]  /*06c0*/  ISETP.GE.AND P0, PT, R8, RZ, PT ;  /* 0x000000ff0800720c */ /* 0x000fe40003f06270 */
[----:B------:R-:W-:-:S11]  /*06d0*/  ISETP.GE.AND P1, PT, R9, RZ, PT ;  /* 0x000000ff0900720c */ /* 0x000fd60003f26270 */
[----:B------:R-:W-:Y:S02]  /*06e0*/  @P0 IMAD.MOV.U32 R7, RZ, RZ, RZ ;  /* 0x000000ffff070224 */ /* 0x000fe400078e00ff */
[----:B------:R-:W-:Y:S01]  /*06f0*/  @!P0 FFMA R0, R0, 1.84467440737095516160e+19, RZ ;  /* 0x5f80000000008823 */ /* 0x000fe200000000ff */
[----:B------:R-:W-:Y:S02]  /*0700*/  @!P0 IMAD.MOV.U32 R7, RZ, RZ, -0x40 ;  /* 0xffffffc0ff078424 */ /* 0x000fe400078e00ff */
[----:B------:R-:W-:-:S03]  /*0710*/  @!P1 FFMA R3, R3, 1.84467440737095516160e+19, RZ ;  /* 0x5f80000003039823 */ /* 0x000fc600000000ff */
[----:B------:R-:W-:-:S07]  /*0720*/  @!P1 IADD3 R7, PT, PT, R7, 0x40, RZ ;  /* 0x0000004007079810 */ /* 0x000fce0007ffe0ff */
.L_x_5:
[----:B------:R-:W-:-:S05]  /*0730*/  LEA R8, R12, 0xc0800000, 0x17 ;  /* 0xc08000000c087811 */ /* 0x000fca00078eb8ff */
[----:B------:R-:W-:Y:S02]  /*0740*/  IMAD.IADD R8, R3, 0x1, -R8 ;  /* 0x0000000103087824 */ /* 0x000fe400078e0a08 */
[----:B------:R-:W-:Y:S02]  /*0750*/  VIADD R3, R10, 0xffffff81 ;  /* 0xffffff810a037836 */ /* 0x000fe40000000000 */
[----:B------:R0:W1:Y:S01]  /*0760*/  MUFU.RCP R9, R8 ;  /* 0x0000000800097308 */ /* 0x0000620000001000 */
[----:B------:R-:W-:Y:S01]  /*0770*/  FADD.FTZ R11, -R8, -RZ ;  /* 0x800000ff080b7221 */ /* 0x000fe20000010100 */
[C---:B------:R-:W-:Y:S01]  /*0780*/  IMAD R0, R3.reuse, -0x800000, R0 ;  /* 0xff80000003007824 */ /* 0x040fe200078e0200 */
[----:B0-----:R-:W-:-:S05]  /*0790*/  IADD3 R8, PT, PT, R3, 0x7f, -R12 ;  /* 0x0000007f03087810 */ /* 0x001fca0007ffe80c */
[----:B------:R-:W-:Y:S02]  /*07a0*/  IMAD.IADD R8, R8, 0x1, R7 ;  /* 0x0000000108087824 */ /* 0x000fe400078e0207 */
[----:B-1----:R-:W-:-:S04]  /*07b0*/  FFMA R10, R9, R11, 1 ;  /* 0x3f800000090a7423 */ /* 0x002fc8000000000b */
[----:B------:R-:W-:-:S04]  /*07c0*/  FFMA R14, R9, R10, R9 ;  /* 0x0000000a090e7223 */ /* 0x000fc80000000009 */
[----:B------:R-:W-:-:S04]  /*07d0*/  FFMA R9, R0, R14, RZ ;  /* 0x0000000e00097223 */ /* 0x000fc800000000ff */
[----:B------:R-:W-:-:S04]  /*07e0*/  FFMA R10, R11, R9, R0 ;  /* 0x000000090b0a7223 */ /* 0x000fc80000000000 */
[----:B------:R-:W-:-:S04]  /*07f0*/  FFMA R9, R14, R10, R9 ;  /* 0x0000000a0e097223 */ /* 0x000fc80000000009 */
[----:B------:R-:W-:-:S04]  /*0800*/  FFMA R10, R11, R9, R0 ;  /* 0x000000090b0a7223 */ /* 0x000fc80000000000 */
[----:B------:R-:W-:-:S05]  /*0810*/  FFMA R0, R14, R10, R9 ;  /* 0x0000000a0e007223 */ /* 0x000fca0000000009 */
[----:B------:R-:W-:-:S04]  /*0820*/  SHF.R.U32.HI R3, RZ, 0x17, R0 ;  /* 0x00000017ff037819 */ /* 0x000fc80000011600 */
[----:B------:R-:W-:-:S04]  /*0830*/  LOP3.LUT R3, R3, 0xff, RZ, 0xc0, !PT ;  /* 0x000000ff03037812 */ /* 0x000fc800078ec0ff */
[----:B------:R-:W-:-:S05]  /*0840*/  IADD3 R11, PT, PT, R3, R8, RZ ;  /* 0x00000008030b7210 */ /* 0x000fca0007ffe0ff */
[----:B------:R-:W-:-:S05]  /*0850*/  VIADD R3, R11, 0xffffffff ;  /* 0xffffffff0b037836 */ /* 0x000fca0000000000 */
[----:B------:R-:W-:-:S13]  /*0860*/  ISETP.GE.U32.AND P0, PT, R3, 0xfe, PT ;  /* 0x000000fe0300780c */ /* 0x000fda0003f06070 */
[----:B------:R-:W-:Y:S05]  /*0870*/  @!P0 BRA `(.L_x_10) ;  /* 0x0000000000808947 */ /* 0x000fea0003800000 */
[----:B------:R-:W-:-:S13]  /*0880*/  ISETP.GT.AND P0, PT, R11, 0xfe, PT ;  /* 0x000000fe0b00780c */ /* 0x000fda0003f04270 */
[----:B------:R-:W-:Y:S05]  /*0890*/  @P0 BRA `(.L_x_11) ;  /* 0x00000000006c0947 */ /* 0x000fea0003800000 */
[----:B------:R-:W-:-:S13]  /*08a0*/  ISETP.GE.AND P0, PT, R11, 0x1, PT ;  /* 0x000000010b00780c */ /* 0x000fda0003f06270 */
[----:B------:R-:W-:Y:S05]  /*08b0*/  @P0 BRA `(.L_x_12) ;  /* 0x0000000000980947 */ /* 0x000fea0003800000 */
[----:B------:R-:W-:Y:S02]  /*08c0*/  ISETP.GE.AND P0, PT, R11, -0x18, PT ;  /* 0xffffffe80b00780c */ /* 0x000fe40003f06270 */
[----:B------:R-:W-:-:S11]  /*08d0*/  LOP3.LUT R0, R0, 0x80000000, RZ, 0xc0, !PT ;  /* 0x8000000000007812 */ /* 0x000fd600078ec0ff */
[----:B------:R-:W-:Y:S05]  /*08e0*/  @!P0 BRA `(.L_x_12) ;  /* 0x00000000008c8947 */ /* 0x000fea0003800000 */
[CCC-:B------:R-:W-:Y:S01]  /*08f0*/  FFMA.RZ R3, R14.reuse, R10.reuse, R9.reuse ;  /* 0x0000000a0e037223 */ /* 0x1c0fe2000000c009 */
[CCC-:B------:R-:W-:Y:S01]  /*0900*/  FFMA.RM R8, R14.reuse, R10.reuse, R9.reuse ;  /* 0x0000000a0e087223 */ /* 0x1c0fe20000004009 */
[C---:B------:R-:W-:Y:S02]  /*0910*/  ISETP.NE.AND P2, PT, R11.reuse, RZ, PT ;  /* 0x000000ff0b00720c */ /* 0x040fe40003f45270 */
[----:B------:R-:W-:Y:S02]  /*0920*/  ISETP.NE.AND P1, PT, R11, RZ, PT ;  /* 0x000000ff0b00720c */ /* 0x000fe40003f25270 */
[----:B------:R-:W-:Y:S01]  /*0930*/  LOP3.LUT R7, R3, 0x7fffff, RZ, 0xc0, !PT ;  /* 0x007fffff03077812 */ /* 0x000fe200078ec0ff */
[----:B------:R-:W-:Y:S01]  /*0940*/  FFMA.RP R3, R14, R10, R9 ;  /* 0x0000000a0e037223 */ /* 0x000fe20000008009 */
[----:B------:R-:W-:Y:S02]  /*0950*/  VIADD R10, R11, 0x20 ;  /* 0x000000200b0a7836 */ /* 0x000fe40000000000 */
[----:B------:R-:W-:Y:S01]  /*0960*/  LOP3.LUT R7, R7, 0x800000, RZ, 0xfc, !PT ;  /* 0x0080000007077812 */ /* 0x000fe200078efcff */
[----:B------:R-:W-:Y:S01]  /*0970*/  IMAD.MOV R9, RZ, RZ, -R11 ;  /* 0x000000ffff097224 */ /* 0x000fe200078e0a0b */
[----:B------:R-:W-:-:S02]  /*0980*/  FSETP.NEU.FTZ.AND P0, PT, R3, R8, PT ;  /* 0x000000080300720b */ /* 0x000fc40003f1d000 */
[----:B------:R-:W-:Y:S02]  /*0990*/  SHF.L.U32 R10, R7, R10, RZ ;  /* 0x0000000a070a7219 */ /* 0x000fe400000006ff */
[----:B------:R-:W-:Y:S02]  /*09a0*/  SEL R8, R9, RZ, P2 ;  /* 0x000000ff09087207 */ /* 0x000fe40001000000 */
[----:B------:R-:W-:Y:S02]  /*09b0*/  ISETP.NE.AND P1, PT, R10, RZ, P1 ;  /* 0x000000ff0a00720c */ /* 0x000fe40000f25270 */
[----:B------:R-:W-:Y:S02]  /*09c0*/  SHF.R.U32.HI R8, RZ, R8, R7 ;  /* 0x00000008ff087219 */ /* 0x000fe40000011607 */
[----:B------:R-:W-:Y:S02]  /*09d0*/  PLOP3.LUT P0, PT, P0, P1, PT, 0xf8, 0x8f ;  /* 0x00000000008f781c */ /* 0x000fe40000703f70 */
[----:B------:R-:W-:-:S02]  /*09e0*/  SHF.R.U32.HI R10, RZ, 0x1, R8 ;  /* 0x00000001ff0a7819 */ /* 0x000fc40000011608 */
[----:B------:R-:W-:-:S04]  /*09f0*/  SEL R3, RZ, 0x1, !P0 ;  /* 0x00000001ff037807 */ /* 0x000fc80004000000 */
[----:B------:R-:W-:-:S04]  /*0a00*/  LOP3.LUT R3, R3, 0x1, R10, 0xf8, !PT ;  /* 0x0000000103037812 */ /* 0x000fc800078ef80a */
[----:B------:R-:W-:-:S04]  /*0a10*/  LOP3.LUT R3, R3, R8, RZ, 0xc0, !PT ;  /* 0x0000000803037212 */ /* 0x000fc800078ec0ff */
[----:B------:R-:W-:-:S04]  /*0a20*/  IADD3 R3, PT, PT, R10, R3, RZ ;  /* 0x000000030a037210 */ /* 0x000fc80007ffe0ff */
[----:B------:R-:W-:Y:S01]  /*0a30*/  LOP3.LUT R0, R3, R0, RZ, 0xfc, !PT ;  /* 0x0000000003007212 */ /* 0x000fe200078efcff */
[----:B------:R-:W-:Y:S06]  /*0a40*/  BRA `(.L_x_12) ;  /* 0x0000000000347947 */ /* 0x000fec0003800000 */
.L_x_11:
[----:B------:R-:W-:-:S04]  /*0a50*/  LOP3.LUT R0, R0, 0x80000000, RZ, 0xc0, !PT ;  /* 0x8000000000007812 */ /* 0x000fc800078ec0ff */
[----:B------:R-:W-:Y:S01]  /*0a60*/  LOP3.LUT R0, R0, 0x7f800000, RZ, 0xfc, !PT ;  /* 0x7f80000000007812 */ /* 0x000fe200078efcff */
[----:B------:R-:W-:Y:S06]  /*0a70*/  BRA `(.L_x_12) ;  /* 0x0000000000287947 */ /* 0x000fec0003800000 */
.L_x_10:
[----:B------:R-:W-:Y:S01]  /*0a80*/  IMAD R0, R8, 0x800000, R0 ;  /* 0x0080000008007824 */ /* 0x000fe200078e0200 */
[----:B------:R-:W-:Y:S06]  /*0a90*/  BRA `(.L_x_12) ;  /* 0x0000000000207947 */ /* 0x000fec0003800000 */
.L_x_9:
[----:B------:R-:W-:-:S04]  /*0aa0*/  LOP3.LUT R0, R3, 0x80000000, R0, 0x48, !PT ;  /* 0x8000000003007812 */ /* 0x000fc800078e4800 */
[----:B------:R-:W-:Y:S01]  /*0ab0*/  LOP3.LUT R0, R0, 0x7f800000, RZ, 0xfc, !PT ;  /* 0x7f80000000007812 */ /* 0x000fe200078efcff */
[----:B------:R-:W-:Y:S06]  /*0ac0*/  BRA `(.L_x_12) ;  /* 0x0000000000147947 */ /* 0x000fec0003800000 */
.L_x_8:
[----:B------:R-:W-:Y:S01]  /*0ad0*/  LOP3.LUT R0, R3, 0x80000000, R0, 0x48, !PT ;  /* 0x8000000003007812 */ /* 0x000fe200078e4800 */
[----:B------:R-:W-:Y:S06]  /*0ae0*/  BRA `(.L_x_12) ;  /* 0x00000000000c7947 */ /* 0x000fec0003800000 */
.L_x_7:
[----:B------:R-:W0:Y:S01]  /*0af0*/  MUFU.RSQ R0, -QNAN ;  /* 0xffc0000000007908 */ /* 0x000e220000001400 */
[----:B------:R-:W-:Y:S05]  /*0b00*/  BRA `(.L_x_12) ;  /* 0x0000000000047947 */ /* 0x000fea0003800000 */
.L_x_6:
[----:B------:R-:W-:-:S07]  /*0b10*/  FADD.FTZ R0, R0, R3 ;  /* 0x0000000300007221 */ /* 0x000fce0000010000 */
.L_x_12:
[----:B------:R-:W-:-:S04]  /*0b20*/  IMAD.MOV.U32 R7, RZ, RZ, 0x0 ;  /* 0x00000000ff077424 */ /* 0x000fc800078e00ff */
[----:B0-----:R-:W-:Y:S05]  /*0b30*/  RET.REL.NODEC R6 `(_Z12mandelKernelffffPiiiim) ;  /* 0xfffffff406307950 */ /* 0x001fea0003c3ffff */
.L_x_13:
[----:B------:R-:W-:-:S00]  /*0b40*/  BRA `(.L_x_13) ;  /* 0xfffffffc00fc7947 */ /* 0x000fc0000383ffff */
[----:B------:R-:W-:-:S00]  /*0b50*/  NOP ;  /* 0x0000000000007918 */ /* 0x000fc00000000000 */
        /* <DEDUP_REMOVED lines=10> */
.L_x_14:


//--------------------- .nv.shared.reserved.0     --------------------------
	.section	.nv.shared.reserved.0,"aw",@nobits
	.weak		__nv_reservedSMEM_offset_0_alias
	.size		__nv_reservedSMEM_offset_0_alias, 0, 64
	.other		__nv_reservedSMEM_offset_0_alias,@"STO_CUDA_RESERVED_SHARED STV_DEFAULT"
__nv_reservedSMEM_offset_0_alias:
	.zero		0
	.zero		64


//--------------------- .nv.constant0._Z12mandelKernelffffPiiiim --------------------------
	.section	.nv.constant0._Z12mandelKernelffffPiiiim,"a",@progbits
	.sectionflags	@""
	.align	4
.nv.constant0._Z12mandelKernelffffPiiiim:
	.zero		944


//--------------------- SYMBOLS --------------------------

	.type		.nv.reservedSmem.offset0,@object
	.size		.nv.reservedSmem.offset0,0x4
